//
// Generated by NVIDIA NVVM Compiler
//
// Compiler Build ID: CL-36424714
// Cuda compilation tools, release 13.0, V13.0.88
// Based on NVVM 20.0.0
//

.version 9.0
.target sm_100
.address_size 64

	// .globl	_Z9addKernelPfS_S_i

.visible .entry _Z9addKernelPfS_S_i(
	.param .u64 .ptr .align 1 _Z9addKernelPfS_S_i_param_0,
	.param .u64 .ptr .align 1 _Z9addKernelPfS_S_i_param_1,
	.param .u64 .ptr .align 1 _Z9addKernelPfS_S_i_param_2,
	.param .u32 _Z9addKernelPfS_S_i_param_3
)
{
	.reg .pred 	%p<2>;
	.reg .b32 	%r<6>;
	.reg .b32 	%f<4>;
	.reg .b64 	%rd<11>;

	ld.param.u64 	%rd1, [_Z9addKernelPfS_S_i_param_0];
	ld.param.u64 	%rd2, [_Z9addKernelPfS_S_i_param_1];
	ld.param.u64 	%rd3, [_Z9addKernelPfS_S_i_param_2];
	ld.param.u32 	%r2, [_Z9addKernelPfS_S_i_param_3];
	mov.u32 	%r3, %tid.x;
	mov.u32 	%r4, %ctaid.x;
	mov.u32 	%r5, %ntid.x;
	mad.lo.s32 	%r1, %r4, %r5, %r3;
	setp.ge.s32 	%p1, %r1, %r2;
	@%p1 bra 	$L__BB0_2;
	cvta.to.global.u64 	%rd4, %rd1;
	cvta.to.global.u64 	%rd5, %rd2;
	cvta.to.global.u64 	%rd6, %rd3;
	mul.wide.s32 	%rd7, %r1, 4;
	add.s64 	%rd8, %rd4, %rd7;
	ld.global.f32 	%f1, [%rd8];
	add.s64 	%rd9, %rd5, %rd7;
	ld.global.f32 	%f2, [%rd9];
	add.f32 	%f3, %f1, %f2;
	add.s64 	%rd10, %rd6, %rd7;
	st.global.f32 	[%rd10], %f3;
$L__BB0_2:
	ret;

}
	// .globl	_Z14subtractKernelPfS_S_i
.visible .entry _Z14subtractKernelPfS_S_i(
	.param .u64 .ptr .align 1 _Z14subtractKernelPfS_S_i_param_0,
	.param .u64 .ptr .align 1 _Z14subtractKernelPfS_S_i_param_1,
	.param .u64 .ptr .align 1 _Z14subtractKernelPfS_S_i_param_2,
	.param .u32 _Z14subtractKernelPfS_S_i_param_3
)
{
	.reg .pred 	%p<2>;
	.reg .b32 	%r<6>;
	.reg .b32 	%f<4>;
	.reg .b64 	%rd<11>;

	ld.param.u64 	%rd1, [_Z14subtractKernelPfS_S_i_param_0];
	ld.param.u64 	%rd2, [_Z14subtractKernelPfS_S_i_param_1];
	ld.param.u64 	%rd3, [_Z14subtractKernelPfS_S_i_param_2];
	ld.param.u32 	%r2, [_Z14subtractKernelPfS_S_i_param_3];
	mov.u32 	%r3, %tid.x;
	mov.u32 	%r4, %ctaid.x;
	mov.u32 	%r5, %ntid.x;
	mad.lo.s32 	%r1, %r4, %r5, %r3;
	setp.ge.s32 	%p1, %r1, %r2;
	@%p1 bra 	$L__BB1_2;
	cvta.to.global.u64 	%rd4, %rd1;
	cvta.to.global.u64 	%rd5, %rd2;
	cvta.to.global.u64 	%rd6, %rd3;
	mul.wide.s32 	%rd7, %r1, 4;
	add.s64 	%rd8, %rd4, %rd7;
	ld.global.f32 	%f1, [%rd8];
	add.s64 	%rd9, %rd5, %rd7;
	ld.global.f32 	%f2, [%rd9];
	sub.f32 	%f3, %f1, %f2;
	add.s64 	%rd10, %rd6, %rd7;
	st.global.f32 	[%rd10], %f3;
$L__BB1_2:
	ret;

}
	// .globl	_Z14multiplyKernelPfS_S_i
.visible .entry _Z14multiplyKernelPfS_S_i(
	.param .u64 .ptr .align 1 _Z14multiplyKernelPfS_S_i_param_0,
	.param .u64 .ptr .align 1 _Z14multiplyKernelPfS_S_i_param_1,
	.param .u64 .ptr .align 1 _Z14multiplyKernelPfS_S_i_param_2,
	.param .u32 _Z14multiplyKernelPfS_S_i_param_3
)
{
	.reg .pred 	%p<2>;
	.reg .b32 	%r<6>;
	.reg .b32 	%f<4>;
	.reg .b64 	%rd<11>;

	ld.param.u64 	%rd1, [_Z14multiplyKernelPfS_S_i_param_0];
	ld.param.u64 	%rd2, [_Z14multiplyKernelPfS_S_i_param_1];
	ld.param.u64 	%rd3, [_Z14multiplyKernelPfS_S_i_param_2];
	ld.param.u32 	%r2, [_Z14multiplyKernelPfS_S_i_param_3];
	mov.u32 	%r3, %tid.x;
	mov.u32 	%r4, %ctaid.x;
	mov.u32 	%r5, %ntid.x;
	mad.lo.s32 	%r1, %r4, %r5, %r3;
	setp.ge.s32 	%p1, %r1, %r2;
	@%p1 bra 	$L__BB2_2;
	cvta.to.global.u64 	%rd4, %rd1;
	cvta.to.global.u64 	%rd5, %rd2;
	cvta.to.global.u64 	%rd6, %rd3;
	mul.wide.s32 	%rd7, %r1, 4;
	add.s64 	%rd8, %rd4, %rd7;
	ld.global.f32 	%f1, [%rd8];
	add.s64 	%rd9, %rd5, %rd7;
	ld.global.f32 	%f2, [%rd9];
	mul.f32 	%f3, %f1, %f2;
	add.s64 	%rd10, %rd6, %rd7;
	st.global.f32 	[%rd10], %f3;
$L__BB2_2:
	ret;

}
	// .globl	_Z12divideKernelPfS_S_i
.visible .entry _Z12divideKernelPfS_S_i(
	.param .u64 .ptr .align 1 _Z12divideKernelPfS_S_i_param_0,
	.param .u64 .ptr .align 1 _Z12divideKernelPfS_S_i_param_1,
	.param .u64 .ptr .align 1 _Z12divideKernelPfS_S_i_param_2,
	.param .u32 _Z12divideKernelPfS_S_i_param_3
)
{
	.reg .pred 	%p<2>;
	.reg .b32 	%r<6>;
	.reg .b32 	%f<4>;
	.reg .b64 	%rd<11>;

	ld.param.u64 	%rd1, [_Z12divideKernelPfS_S_i_param_0];
	ld.param.u64 	%rd2, [_Z12divideKernelPfS_S_i_param_1];
	ld.param.u64 	%rd3, [_Z12divideKernelPfS_S_i_param_2];
	ld.param.u32 	%r2, [_Z12divideKernelPfS_S_i_param_3];
	mov.u32 	%r3, %tid.x;
	mov.u32 	%r4, %ctaid.x;
	mov.u32 	%r5, %ntid.x;
	mad.lo.s32 	%r1, %r4, %r5, %r3;
	setp.ge.s32 	%p1, %r1, %r2;
	@%p1 bra 	$L__BB3_2;
	cvta.to.global.u64 	%rd4, %rd1;
	cvta.to.global.u64 	%rd5, %rd2;
	cvta.to.global.u64 	%rd6, %rd3;
	mul.wide.s32 	%rd7, %r1, 4;
	add.s64 	%rd8, %rd4, %rd7;
	ld.global.f32 	%f1, [%rd8];
	add.s64 	%rd9, %rd5, %rd7;
	ld.global.f32 	%f2, [%rd9];
	div.rn.f32 	%f3, %f1, %f2;
	add.s64 	%rd10, %rd6, %rd7;
	st.global.f32 	[%rd10], %f3;
$L__BB3_2:
	ret;

}


// ===== COMPILED SASS (sm_100) =====

	.target	sm_100

	.elftype	@"ET_EXEC"


//--------------------- .note.nv.tkinfo           --------------------------
	.section	.note.nv.tkinfo,"",@"SHT_NOTE"
	.sectionflags	@"SHF_NOTE_NV_TKINFO"
	.tkinfo
        /*0018*/ 	.word	0x00000002
        /*0030*/ 	.string	""
        /*0030*/ 	.string	"ptxas"
        /*0030*/ 	.string	"Cuda compilation tools, release 13.0, V13.0.88"
        /*0030*/ 	.string	"Build cuda_13.0.r13.0/compiler.36424714_0"
        /*0030*/ 	.string	"-arch sm_100 -m 64 "



//--------------------- .note.nv.cuinfo           --------------------------
	.section	.note.nv.cuinfo,"",@"SHT_NOTE"
	.sectionflags	@"SHF_NOTE_NV_CUINFO"
        /*0018*/ 	.short	0x0002
        /*001a*/ 	.short	0x0064
        /*001c*/ 	.short	0x0082
	.zero		2


//--------------------- .nv.info                  --------------------------
	.section	.nv.info,"",@"SHT_CUDA_INFO"
	.align	4


	//----- nvinfo : EIATTR_REGCOUNT
	.align		4
        /*0000*/ 	.byte	0x04, 0x2f
        /*0002*/ 	.short	(.L_1 - .L_0)
	.align		4
.L_0:
        /*0004*/ 	.word	index@(_Z9addKernelPfS_S_i)
        /*0008*/ 	.word	0x0000000c


	//----- nvinfo : EIATTR_FRAME_SIZE
	.align		4
.L_1:
        /*000c*/ 	.byte	0x04, 0x11
        /*000e*/ 	.short	(.L_3 - .L_2)
	.align		4
.L_2:
        /*0010*/ 	.word	index@(_Z9addKernelPfS_S_i)
        /*0014*/ 	.word	0x00000000


	//----- nvinfo : EIATTR_REGCOUNT
	.align		4
.L_3:
        /*0018*/ 	.byte	0x04, 0x2f
        /*001a*/ 	.short	(.L_5 - .L_4)
	.align		4
.L_4:
        /*001c*/ 	.word	index@(_Z14subtractKernelPfS_S_i)
        /*0020*/ 	.word	0x0000000c


	//----- nvinfo : EIATTR_FRAME_SIZE
	.align		4
.L_5:
        /*0024*/ 	.byte	0x04, 0x11
        /*0026*/ 	.short	(.L_7 - .L_6)
	.align		4
.L_6:
        /*0028*/ 	.word	index@(_Z14subtractKernelPfS_S_i)
        /*002c*/ 	.word	0x00000000


	//----- nvinfo : EIATTR_REGCOUNT
	.align		4
.L_7:
        /*0030*/ 	.byte	0x04, 0x2f
        /*0032*/ 	.short	(.L_9 - .L_8)
	.align		4
.L_8:
        /*0034*/ 	.word	index@(_Z14multiplyKernelPfS_S_i)
        /*0038*/ 	.word	0x0000000c


	//----- nvinfo : EIATTR_FRAME_SIZE
	.align		4
.L_9:
        /*003c*/ 	.byte	0x04, 0x11
        /*003e*/ 	.short	(.L_11 - .L_10)
	.align		4
.L_10:
        /*0040*/ 	.word	index@(_Z14multiplyKernelPfS_S_i)
        /*0044*/ 	.word	0x00000000


	//----- nvinfo : EIATTR_REGCOUNT
	.align		4
.L_11:
        /*0048*/ 	.byte	0x04, 0x2f
        /*004a*/ 	.short	(.L_13 - .L_12)
	.align		4
.L_12:
        /*004c*/ 	.word	index@(_Z12divideKernelPfS_S_i)
        /*0050*/ 	.word	0x00000010


	//----- nvinfo : EIATTR_FRAME_SIZE
	.align		4
.L_13:
        /*0054*/ 	.byte	0x04, 0x11
        /*0056*/ 	.short	(.L_15 - .L_14)
	.align		4
.L_14:
        /*0058*/ 	.word	index@($__internal_0_$__cuda_sm3x_div_rn_noftz_f32_slowpath)
        /*005c*/ 	.word	0x00000000


	//----- nvinfo : EIATTR_FRAME_SIZE
	.align		4
.L_15:
        /*0060*/ 	.byte	0x04, 0x11
        /*0062*/ 	.short	(.L_17 - .L_16)
	.align		4
.L_16:
        /*0064*/ 	.word	index@(_Z12divideKernelPfS_S_i)
        /*0068*/ 	.word	0x00000000


	//----- nvinfo : EIATTR_MIN_STACK_SIZE
	.align		4
.L_17:
        /*006c*/ 	.byte	0x04, 0x12
        /*006e*/ 	.short	(.L_19 - .L_18)
	.align		4
.L_18:
        /*0070*/ 	.word	index@(_Z12divideKernelPfS_S_i)
        /*0074*/ 	.word	0x00000000


	//----- nvinfo : EIATTR_MIN_STACK_SIZE
	.align		4
.L_19:
        /*0078*/ 	.byte	0x04, 0x12
        /*007a*/ 	.short	(.L_21 - .L_20)
	.align		4
.L_20:
        /*007c*/ 	.word	index@(_Z14multiplyKernelPfS_S_i)
        /*0080*/ 	.word	0x00000000


	//----- nvinfo : EIATTR_MIN_STACK_SIZE
	.align		4
.L_21:
        /*0084*/ 	.byte	0x04, 0x12
        /*0086*/ 	.short	(.L_23 - .L_22)
	.align		4
.L_22:
        /*0088*/ 	.word	index@(_Z14subtractKernelPfS_S_i)
        /*008c*/ 	.word	0x00000000


	//----- nvinfo : EIATTR_MIN_STACK_SIZE
	.align		4
.L_23:
        /*0090*/ 	.byte	0x04, 0x12
        /*0092*/ 	.short	(.L_25 - .L_24)
	.align		4
.L_24:
        /*0094*/ 	.word	index@(_Z9addKernelPfS_S_i)
        /*0098*/ 	.word	0x00000000
.L_25:


//--------------------- .nv.compat                --------------------------
	.section	.nv.compat,"",@"SHT_CUDA_COMPAT_INFO"
	.align	4
        /*0000*/ 	.byte	0x02, 0x09, 0x00, 0x00, 0x02, 0x02, 0x01, 0x00, 0x02, 0x05, 0x05, 0x00, 0x03, 0x07, 0x01, 0x01
        /*0010*/ 	.byte	0x02, 0x03, 0x00, 0x00, 0x02, 0x06, 0x01, 0x00, 0x04, 0x0b, 0x08, 0x00, 0x01, 0x00, 0x00, 0x00
        /*0020*/ 	.byte	0x00, 0x00, 0x00, 0x00


//--------------------- .nv.info._Z12divideKernelPfS_S_i --------------------------
	.section	.nv.info._Z12divideKernelPfS_S_i,"",@"SHT_CUDA_INFO"
	.sectionflags	@""
	.align	4


	//----- nvinfo : EIATTR_CUDA_API_VERSION
	.align		4
        /*0000*/ 	.byte	0x04, 0x37
        /*0002*/ 	.short	(.L_27 - .L_26)
.L_26:
        /*0004*/ 	.word	0x00000082


	//----- nvinfo : EIATTR_KPARAM_INFO
	.align		4
.L_27:
        /*0008*/ 	.byte	0x04, 0x17
        /*000a*/ 	.short	(.L_29 - .L_28)
.L_28:
        /*000c*/ 	.word	0x00000000
        /*0010*/ 	.short	0x0003
        /*0012*/ 	.short	0x0018
        /*0014*/ 	.byte	0x00, 0xf0, 0x11, 0x00


	//----- nvinfo : EIATTR_KPARAM_INFO
	.align		4
.L_29:
        /*0018*/ 	.byte	0x04, 0x17
        /*001a*/ 	.short	(.L_31 - .L_30)
.L_30:
        /*001c*/ 	.word	0x00000000
        /*0020*/ 	.short	0x0002
        /*0022*/ 	.short	0x0010
        /*0024*/ 	.byte	0x00, 0xf5, 0x21, 0x00


	//----- nvinfo : EIATTR_KPARAM_INFO
	.align		4
.L_31:
        /*0028*/ 	.byte	0x04, 0x17
        /*002a*/ 	.short	(.L_33 - .L_32)
.L_32:
        /*002c*/ 	.word	0x00000000
        /*0030*/ 	.short	0x0001
        /*0032*/ 	.short	0x0008
        /*0034*/ 	.byte	0x00, 0xf5, 0x21, 0x00


	//----- nvinfo : EIATTR_KPARAM_INFO
	.align		4
.L_33:
        /*0038*/ 	.byte	0x04, 0x17
        /*003a*/ 	.short	(.L_35 - .L_34)
.L_34:
        /*003c*/ 	.word	0x00000000
        /*0040*/ 	.short	0x0000
        /*0042*/ 	.short	0x0000
        /*0044*/ 	.byte	0x00, 0xf5, 0x21, 0x00


	//----- nvinfo : EIATTR_SPARSE_MMA_MASK
	.align		4
.L_35:
        /*0048*/ 	.byte	0x03, 0x50
        /*004a*/ 	.short	0x0000


	//----- nvinfo : EIATTR_MAXREG_COUNT
	.align		4
        /*004c*/ 	.byte	0x03, 0x1b
        /*004e*/ 	.short	0x00ff


	//----- nvinfo : EIATTR_MERCURY_ISA_VERSION
	.align		4
        /*0050*/ 	.byte	0x03, 0x5f
        /*0052*/ 	.short	0x0101


	//----- nvinfo : EIATTR_VRC_CTA_INIT_COUNT
	.align		4
        /*0054*/ 	.byte	0x02, 0x4a
	.zero		1
	.zero		1


	//----- nvinfo : EIATTR_EXIT_INSTR_OFFSETS
	.align		4
        /*0058*/ 	.byte	0x04, 0x1c
        /*005a*/ 	.short	(.L_37 - .L_36)


	//   ....[0]....
.L_36:
        /*005c*/ 	.word	0x00000070


	//   ....[1]....
        /*0060*/ 	.word	0x000001f0


	//----- nvinfo : EIATTR_CRS_STACK_SIZE
	.align		4
.L_37:
        /*0064*/ 	.byte	0x04, 0x1e
        /*0066*/ 	.short	(.L_39 - .L_38)
.L_38:
        /*0068*/ 	.word	0x00000000


	//----- nvinfo : EIATTR_CBANK_PARAM_SIZE
	.align		4
.L_39:
        /*006c*/ 	.byte	0x03, 0x19
        /*006e*/ 	.short	0x001c


	//----- nvinfo : EIATTR_PARAM_CBANK
	.align		4
        /*0070*/ 	.byte	0x04, 0x0a
        /*0072*/ 	.short	(.L_41 - .L_40)
	.align		4
.L_40:
        /*0074*/ 	.word	index@(.nv.constant0._Z12divideKernelPfS_S_i)
        /*0078*/ 	.short	0x0380
        /*007a*/ 	.short	0x001c


	//----- nvinfo : EIATTR_SW_WAR
	.align		4
.L_41:
        /*007c*/ 	.byte	0x04, 0x36
        /*007e*/ 	.short	(.L_43 - .L_42)
.L_42:
        /*0080*/ 	.word	0x00000008
.L_43:


//--------------------- .nv.info._Z14multiplyKernelPfS_S_i --------------------------
	.section	.nv.info._Z14multiplyKernelPfS_S_i,"",@"SHT_CUDA_INFO"
	.sectionflags	@""
	.align	4


	//----- nvinfo : EIATTR_CUDA_API_VERSION
	.align		4
        /*0000*/ 	.byte	0x04, 0x37
        /*0002*/ 	.short	(.L_45 - .L_44)
.L_44:
        /*0004*/ 	.word	0x00000082


	//----- nvinfo : EIATTR_KPARAM_INFO
	.align		4
.L_45:
        /*0008*/ 	.byte	0x04, 0x17
        /*000a*/ 	.short	(.L_47 - .L_46)
.L_46:
        /*000c*/ 	.word	0x00000000
        /*0010*/ 	.short	0x0003
        /*0012*/ 	.short	0x0018
        /*0014*/ 	.byte	0x00, 0xf0, 0x11, 0x00


	//----- nvinfo : EIATTR_KPARAM_INFO
	.align		4
.L_47:
        /*0018*/ 	.byte	0x04, 0x17
        /*001a*/ 	.short	(.L_49 - .L_48)
.L_48:
        /*001c*/ 	.word	0x00000000
        /*0020*/ 	.short	0x0002
        /*0022*/ 	.short	0x0010
        /*0024*/ 	.byte	0x00, 0xf5, 0x21, 0x00


	//----- nvinfo : EIATTR_KPARAM_INFO
	.align		4
.L_49:
        /*0028*/ 	.byte	0x04, 0x17
        /*002a*/ 	.short	(.L_51 - .L_50)
.L_50:
        /*002c*/ 	.word	0x00000000
        /*0030*/ 	.short	0x0001
        /*0032*/ 	.short	0x0008
        /*0034*/ 	.byte	0x00, 0xf5, 0x21, 0x00


	//----- nvinfo : EIATTR_KPARAM_INFO
	.align		4
.L_51:
        /*0038*/ 	.byte	0x04, 0x17
        /*003a*/ 	.short	(.L_53 - .L_52)
.L_52:
        /*003c*/ 	.word	0x00000000
        /*0040*/ 	.short	0x0000
        /*0042*/ 	.short	0x0000
        /*0044*/ 	.byte	0x00, 0xf5, 0x21, 0x00


	//----- nvinfo : EIATTR_SPARSE_MMA_MASK
	.align		4
.L_53:
        /*0048*/ 	.byte	0x03, 0x50
        /*004a*/ 	.short	0x0000


	//----- nvinfo : EIATTR_MAXREG_COUNT
	.align		4
        /*004c*/ 	.byte	0x03, 0x1b
        /*004e*/ 	.short	0x00ff


	//----- nvinfo : EIATTR_MERCURY_ISA_VERSION
	.align		4
        /*0050*/ 	.byte	0x03, 0x5f
        /*0052*/ 	.short	0x0101


	//----- nvinfo : EIATTR_VRC_CTA_INIT_COUNT
	.align		4
        /*0054*/ 	.byte	0x02, 0x4a
	.zero		1
	.zero		1


	//----- nvinfo : EIATTR_EXIT_INSTR_OFFSETS
	.align		4
        /*0058*/ 	.byte	0x04, 0x1c
        /*005a*/ 	.short	(.L_55 - .L_54)


	//   ....[0]....
.L_54:
        /*005c*/ 	.word	0x00000070


	//   ....[1]....
        /*0060*/ 	.word	0x00000130


	//----- nvinfo : EIATTR_CBANK_PARAM_SIZE
	.align		4
.L_55:
        /*0064*/ 	.byte	0x03, 0x19
        /*0066*/ 	.short	0x001c


	//----- nvinfo : EIATTR_PARAM_CBANK
	.align		4
        /*0068*/ 	.byte	0x04, 0x0a
        /*006a*/ 	.short	(.L_57 - .L_56)
	.align		4
.L_56:
        /*006c*/ 	.word	index@(.nv.constant0._Z14multiplyKernelPfS_S_i)
        /*0070*/ 	.short	0x0380
        /*0072*/ 	.short	0x001c


	//----- nvinfo : EIATTR_SW_WAR
	.align		4
.L_57:
        /*0074*/ 	.byte	0x04, 0x36
        /*0076*/ 	.short	(.L_59 - .L_58)
.L_58:
        /*0078*/ 	.word	0x00000008
.L_59:


//--------------------- .nv.info._Z14subtractKernelPfS_S_i --------------------------
	.section	.nv.info._Z14subtractKernelPfS_S_i,"",@"SHT_CUDA_INFO"
	.sectionflags	@""
	.align	4


	//----- nvinfo : EIATTR_CUDA_API_VERSION
	.align		4
        /*0000*/ 	.byte	0x04, 0x37
        /*0002*/ 	.short	(.L_61 - .L_60)
.L_60:
        /*0004*/ 	.word	0x00000082


	//----- nvinfo : EIATTR_KPARAM_INFO
	.align		4
.L_61:
        /*0008*/ 	.byte	0x04, 0x17
        /*000a*/ 	.short	(.L_63 - .L_62)
.L_62:
        /*000c*/ 	.word	0x00000000
        /*0010*/ 	.short	0x0003
        /*0012*/ 	.short	0x0018
        /*0014*/ 	.byte	0x00, 0xf0, 0x11, 0x00


	//----- nvinfo : EIATTR_KPARAM_INFO
	.align		4
.L_63:
        /*0018*/ 	.byte	0x04, 0x17
        /*001a*/ 	.short	(.L_65 - .L_64)
.L_64:
        /*001c*/ 	.word	0x00000000
        /*0020*/ 	.short	0x0002
        /*0022*/ 	.short	0x0010
        /*0024*/ 	.byte	0x00, 0xf5, 0x21, 0x00


	//----- nvinfo : EIATTR_KPARAM_INFO
	.align		4
.L_65:
        /*0028*/ 	.byte	0x04, 0x17
        /*002a*/ 	.short	(.L_67 - .L_66)
.L_66:
        /*002c*/ 	.word	0x00000000
        /*0030*/ 	.short	0x0001
        /*0032*/ 	.short	0x0008
        /*0034*/ 	.byte	0x00, 0xf5, 0x21, 0x00


	//----- nvinfo : EIATTR_KPARAM_INFO
	.align		4
.L_67:
        /*0038*/ 	.byte	0x04, 0x17
        /*003a*/ 	.short	(.L_69 - .L_68)
.L_68:
        /*003c*/ 	.word	0x00000000
        /*0040*/ 	.short	0x0000
        /*0042*/ 	.short	0x0000
        /*0044*/ 	.byte	0x00, 0xf5, 0x21, 0x00


	//----- nvinfo : EIATTR_SPARSE_MMA_MASK
	.align		4
.L_69:
        /*0048*/ 	.byte	0x03, 0x50
        /*004a*/ 	.short	0x0000


	//----- nvinfo : EIATTR_MAXREG_COUNT
	.align		4
        /*004c*/ 	.byte	0x03, 0x1b
        /*004e*/ 	.short	0x00ff


	//----- nvinfo : EIATTR_MERCURY_ISA_VERSION
	.align		4
        /*0050*/ 	.byte	0x03, 0x5f
        /*0052*/ 	.short	0x0101


	//----- nvinfo : EIATTR_VRC_CTA_INIT_COUNT
	.align		4
        /*0054*/ 	.byte	0x02, 0x4a
	.zero		1
	.zero		1


	//----- nvinfo : EIATTR_EXIT_INSTR_OFFSETS
	.align		4
        /*0058*/ 	.byte	0x04, 0x1c
        /*005a*/ 	.short	(.L_71 - .L_70)


	//   ....[0]....
.L_70:
        /*005c*/ 	.word	0x00000070


	//   ....[1]....
        /*0060*/ 	.word	0x00000130


	//----- nvinfo : EIATTR_CBANK_PARAM_SIZE
	.align		4
.L_71:
        /*0064*/ 	.byte	0x03, 0x19
        /*0066*/ 	.short	0x001c


	//----- nvinfo : EIATTR_PARAM_CBANK
	.align		4
        /*0068*/ 	.byte	0x04, 0x0a
        /*006a*/ 	.short	(.L_73 - .L_72)
	.align		4
.L_72:
        /*006c*/ 	.word	index@(.nv.constant0._Z14subtractKernelPfS_S_i)
        /*0070*/ 	.short	0x0380
        /*0072*/ 	.short	0x001c


	//----- nvinfo : EIATTR_SW_WAR
	.align		4
.L_73:
        /*0074*/ 	.byte	0x04, 0x36
        /*0076*/ 	.short	(.L_75 - .L_74)
.L_74:
        /*0078*/ 	.word	0x00000008
.L_75:


//--------------------- .nv.info._Z9addKernelPfS_S_i --------------------------
	.section	.nv.info._Z9addKernelPfS_S_i,"",@"SHT_CUDA_INFO"
	.sectionflags	@""
	.align	4


	//----- nvinfo : EIATTR_CUDA_API_VERSION
	.align		4
        /*0000*/ 	.byte	0x04, 0x37
        /*0002*/ 	.short	(.L_77 - .L_76)
.L_76:
        /*0004*/ 	.word	0x00000082


	//----- nvinfo : EIATTR_KPARAM_INFO
	.align		4
.L_77:
        /*0008*/ 	.byte	0x04, 0x17
        /*000a*/ 	.short	(.L_79 - .L_78)
.L_78:
        /*000c*/ 	.word	0x00000000
        /*0010*/ 	.short	0x0003
        /*0012*/ 	.short	0x0018
        /*0014*/ 	.byte	0x00, 0xf0, 0x11, 0x00


	//----- nvinfo : EIATTR_KPARAM_INFO
	.align		4
.L_79:
        /*0018*/ 	.byte	0x04, 0x17
        /*001a*/ 	.short	(.L_81 - .L_80)
.L_80:
        /*001c*/ 	.word	0x00000000
        /*0020*/ 	.short	0x0002
        /*0022*/ 	.short	0x0010
        /*0024*/ 	.byte	0x00, 0xf5, 0x21, 0x00


	//----- nvinfo : EIATTR_KPARAM_INFO
	.align		4
.L_81:
        /*0028*/ 	.byte	0x04, 0x17
        /*002a*/ 	.short	(.L_83 - .L_82)
.L_82:
        /*002c*/ 	.word	0x00000000
        /*0030*/ 	.short	0x0001
        /*0032*/ 	.short	0x0008
        /*0034*/ 	.byte	0x00, 0xf5, 0x21, 0x00


	//----- nvinfo : EIATTR_KPARAM_INFO
	.align		4
.L_83:
        /*0038*/ 	.byte	0x04, 0x17
        /*003a*/ 	.short	(.L_85 - .L_84)
.L_84:
        /*003c*/ 	.word	0x00000000
        /*0040*/ 	.short	0x0000
        /*0042*/ 	.short	0x0000
        /*0044*/ 	.byte	0x00, 0xf5, 0x21, 0x00


	//----- nvinfo : EIATTR_SPARSE_MMA_MASK
	.align		4
.L_85:
        /*0048*/ 	.byte	0x03, 0x50
        /*004a*/ 	.short	0x0000


	//----- nvinfo : EIATTR_MAXREG_COUNT
	.align		4
        /*004c*/ 	.byte	0x03, 0x1b
        /*004e*/ 	.short	0x00ff


	//----- nvinfo : EIATTR_MERCURY_ISA_VERSION
	.align		4
        /*0050*/ 	.byte	0x03, 0x5f
        /*0052*/ 	.short	0x0101


	//----- nvinfo : EIATTR_VRC_CTA_INIT_COUNT
	.align		4
        /*0054*/ 	.byte	0x02, 0x4a
	.zero		1
	.zero		1


	//----- nvinfo : EIATTR_EXIT_INSTR_OFFSETS
	.align		4
        /*0058*/ 	.byte	0x04, 0x1c
        /*005a*/ 	.short	(.L_87 - .L_86)


	//   ....[0]....
.L_86:
        /*005c*/ 	.word	0x00000070


	//   ....[1]....
        /*0060*/ 	.word	0x00000130


	//----- nvinfo : EIATTR_CBANK_PARAM_SIZE
	.align		4
.L_87:
        /*0064*/ 	.byte	0x03, 0x19
        /*0066*/ 	.short	0x001c


	//----- nvinfo : EIATTR_PARAM_CBANK
	.align		4
        /*0068*/ 	.byte	0x04, 0x0a
        /*006a*/ 	.short	(.L_89 - .L_88)
	.align		4
.L_88:
        /*006c*/ 	.word	index@(.nv.constant0._Z9addKernelPfS_S_i)
        /*0070*/ 	.short	0x0380
        /*0072*/ 	.short	0x001c


	//----- nvinfo : EIATTR_SW_WAR
	.align		4
.L_89:
        /*0074*/ 	.byte	0x04, 0x36
        /*0076*/ 	.short	(.L_91 - .L_90)
.L_90:
        /*0078*/ 	.word	0x00000008
.L_91:


//--------------------- .nv.callgraph             --------------------------
	.section	.nv.callgraph,"",@"SHT_CUDA_CALLGRAPH"
	.align	4
	.sectionentsize	8
	.align		4
        /*0000*/ 	.word	0x00000000
	.align		4
        /*0004*/ 	.word	0xffffffff
	.align		4
        /*0008*/ 	.word	0x00000000
	.align		4
        /*000c*/ 	.word	0xfffffffe
	.align		4
        /*0010*/ 	.word	0x00000000
	.align		4
        /*0014*/ 	.word	0xfffffffd
	.align		4
        /*0018*/ 	.word	0x00000000
	.align		4
        /*001c*/ 	.word	0xfffffffc


//--------------------- .text._Z12divideKernelPfS_S_i --------------------------
	.section	.text._Z12divideKernelPfS_S_i,"ax",@progbits
	.align	128
        .global         _Z12divideKernelPfS_S_i
        .type           _Z12divideKernelPfS_S_i,@function
        .size           _Z12divideKernelPfS_S_i,(.L_x_17 - _Z12divideKernelPfS_S_i)
        .other          _Z12divideKernelPfS_S_i,@"STO_CUDA_ENTRY STV_DEFAULT"
_Z12divideKernelPfS_S_i:
.text._Z12divideKernelPfS_S_i:
[----:B------:R-:W-:Y:S01]  /*0000*/  LDC R1, c[0x0][0x37c] ;  /* 0x0000df00ff017b82 */ /* 0x000fe20000000800 */
[----:B------:R-:W0:Y:S07]  /*0010*/  S2R R2, SR_TID.X ;  /* 0x0000000000027919 */ /* 0x000e2e0000002100 */
[----:B------:R-:W0:Y:S01]  /*0020*/  S2UR UR4, SR_CTAID.X ;  /* 0x00000000000479c3 */ /* 0x000e220000002500 */
[----:B------:R-:W1:Y:S07]  /*0030*/  LDCU UR5, c[0x0][0x398] ;  /* 0x00007300ff0577ac */ /* 0x000e6e0008000800 */
[----:B------:R-:W0:Y:S02]  /*0040*/  LDC R3, c[0x0][0x360] ;  /* 0x0000d800ff037b82 */ /* 0x000e240000000800 */
[----:B0-----:R-:W-:-:S05]  /*0050*/  IMAD R2, R3, UR4, R2 ;  /* 0x0000000403027c24 */ /* 0x001fca000f8e0202 */
[----:B-1----:R-:W-:-:S13]  /*0060*/  ISETP.GE.AND P0, PT, R2, UR5, PT ;  /* 0x0000000502007c0c */ /* 0x002fda000bf06270 */
[----:B------:R-:W-:Y:S05]  /*0070*/  @P0 EXIT ;  /* 0x000000000000094d */ /* 0x000fea0003800000 */
[----:B------:R-:W0:Y:S01]  /*0080*/  LDC.64 R6, c[0x0][0x388] ;  /* 0x0000e200ff067b82 */ /* 0x000e220000000a00 */
[----:B------:R-:W1:Y:S07]  /*0090*/  LDCU.64 UR4, c[0x0][0x358] ;  /* 0x00006b00ff0477ac */ /* 0x000e6e0008000a00 */
[----:B------:R-:W2:Y:S01]  /*00a0*/  LDC.64 R4, c[0x0][0x380] ;  /* 0x0000e000ff047b82 */ /* 0x000ea20000000a00 */
[----:B0-----:R-:W-:-:S05]  /*00b0*/  IMAD.WIDE R6, R2, 0x4, R6 ;  /* 0x0000000402067825 */ /* 0x001fca00078e0206 */
[----:B-1----:R-:W3:Y:S01]  /*00c0*/  LDG.E R3, desc[UR4][R6.64] ;  /* 0x0000000406037981 */ /* 0x002ee2000c1e1900 */
[----:B--2---:R-:W-:-:S05]  /*00d0*/  IMAD.WIDE R4, R2, 0x4, R4 ;  /* 0x0000000402047825 */ /* 0x004fca00078e0204 */
[----:B------:R-:W2:Y:S01]  /*00e0*/  LDG.E R0, desc[UR4][R4.64] ;  /* 0x0000000404007981 */ /* 0x000ea2000c1e1900 */
[----:B------:R-:W-:Y:S01]  /*00f0*/  BSSY.RECONVERGENT B0, `(.L_x_0) ;  /* 0x000000c000007945 */ /* 0x000fe20003800200 */
[----:B---3--:R-:W0:Y:S08]  /*0100*/  MUFU.RCP R8, R3 ;  /* 0x0000000300087308 */ /* 0x008e300000001000 */
[----:B--2---:R-:W1:Y:S01]  /*0110*/  FCHK P0, R0, R3 ;  /* 0x0000000300007302 */ /* 0x004e620000000000 */
[----:B0-----:R-:W-:-:S04]  /*0120*/  FFMA R9, -R3, R8, 1 ;  /* 0x3f80000003097423 */ /* 0x001fc80000000108 */
[----:B------:R-:W-:-:S04]  /*0130*/  FFMA R9, R8, R9, R8 ;  /* 0x0000000908097223 */ /* 0x000fc80000000008 */
[----:B------:R-:W-:-:S04]  /*0140*/  FFMA R8, R0, R9, RZ ;  /* 0x0000000900087223 */ /* 0x000fc800000000ff */
[----:B------:R-:W-:-:S04]  /*0150*/  FFMA R10, -R3, R8, R0 ;  /* 0x00000008030a7223 */ /* 0x000fc80000000100 */
[----:B------:R-:W-:Y:S01]  /*0160*/  FFMA R9, R9, R10, R8 ;  /* 0x0000000a09097223 */ /* 0x000fe20000000008 */
[----:B-1----:R-:W-:Y:S06]  /*0170*/  @!P0 BRA `(.L_x_1) ;  /* 0x00000000000c8947 */ /* 0x002fec0003800000 */
[----:B------:R-:W-:-:S07]  /*0180*/  MOV R4, 0x1a0 ;  /* 0x000001a000047802 */ /* 0x000fce0000000f00 */
[----:B------:R-:W-:Y:S05]  /*0190*/  CALL.REL.NOINC `($__internal_0_$__cuda_sm3x_div_rn_noftz_f32_slowpath) ;  /* 0x0000000000187944 */ /* 0x000fea0003c00000 */
[----:B------:R-:W-:-:S07]  /*01a0*/  IMAD.MOV.U32 R9, RZ, RZ, R0 ;  /* 0x000000ffff097224 */ /* 0x000fce00078e0000 */
.L_x_1:
[----:B------:R-:W-:Y:S05]  /*01b0*/  BSYNC.RECONVERGENT B0 ;  /* 0x0000000000007941 */ /* 0x000fea0003800200 */
.L_x_0:
[----:B------:R-:W0:Y:S02]  /*01c0*/  LDC.64 R4, c[0x0][0x390] ;  /* 0x0000e400ff047b82 */ /* 0x000e240000000a00 */
[----:B0-----:R-:W-:-:S05]  /*01d0*/  IMAD.WIDE R2, R2, 0x4, R4 ;  /* 0x0000000402027825 */ /* 0x001fca00078e0204 */
[----:B------:R-:W-:Y:S01]  /*01e0*/  STG.E desc[UR4][R2.64], R9 ;  /* 0x0000000902007986 */ /* 0x000fe2000c101904 */
[----:B------:R-:W-:Y:S05]  /*01f0*/  EXIT ;  /* 0x000000000000794d */ /* 0x000fea0003800000 */
        .weak           $__internal_0_$__cuda_sm3x_div_rn_noftz_f32_slowpath
        .type           $__internal_0_$__cuda_sm3x_div_rn_noftz_f32_slowpath,@function
        .size           $__internal_0_$__cuda_sm3x_div_rn_noftz_f32_slowpath,(.L_x_17 - $__internal_0_$__cuda_sm3x_div_rn_noftz_f32_slowpath)
$__internal_0_$__cuda_sm3x_div_rn_noftz_f32_slowpath:
[--C-:B------:R-:W-:Y:S01]  /*0200*/  SHF.R.U32.HI R6, RZ, 0x17, R3.reuse ;  /* 0x00000017ff067819 */ /* 0x100fe20000011603 */
[----:B------:R-:W-:Y:S01]  /*0210*/  BSSY.RECONVERGENT B1, `(.L_x_2) ;  /* 0x0000064000017945 */ /* 0x000fe20003800200 */
[--C-:B------:R-:W-:Y:S01]  /*0220*/  SHF.R.U32.HI R5, RZ, 0x17, R0.reuse ;  /* 0x00000017ff057819 */ /* 0x100fe20000011600 */
[----:B------:R-:W-:Y:S01]  /*0230*/  IMAD.MOV.U32 R7, RZ, RZ, R0 ;  /* 0x000000ffff077224 */ /* 0x000fe200078e0000 */
[----:B------:R-:W-:Y:S01]  /*0240*/  LOP3.LUT R6, R6, 0xff, RZ, 0xc0, !PT ;  /* 0x000000ff06067812 */ /* 0x000fe200078ec0ff */
[----:B------:R-:W-:Y:S01]  /*0250*/  IMAD.MOV.U32 R8, RZ, RZ, R3 ;  /* 0x000000ffff087224 */ /* 0x000fe200078e0003 */
[----:B------:R-:W-:-:S03]  /*0260*/  LOP3.LUT R5, R5, 0xff, RZ, 0xc0, !PT ;  /* 0x000000ff05057812 */ /* 0x000fc600078ec0ff */
[----:B------:R-:W-:Y:S02]  /*0270*/  VIADD R11, R6, 0xffffffff ;  /* 0xffffffff060b7836 */ /* 0x000fe40000000000 */
[----:B------:R-:W-:-:S03]  /*0280*/  VIADD R10, R5, 0xffffffff ;  /* 0xffffffff050a7836 */ /* 0x000fc60000000000 */
[----:B------:R-:W-:-:S04]  /*0290*/  ISETP.GT.U32.AND P0, PT, R11, 0xfd, PT ;  /* 0x000000fd0b00780c */ /* 0x000fc80003f04070 */
[----:B------:R-:W-:-:S13]  /*02a0*/  ISETP.GT.U32.OR P0, PT, R10, 0xfd, P0 ;  /* 0x000000fd0a00780c */ /* 0x000fda0000704470 */
[----:B------:R-:W-:Y:S01]  /*02b0*/  @!P0 IMAD.MOV.U32 R9, RZ, RZ, RZ ;  /* 0x000000ffff098224 */ /* 0x000fe200078e00ff */
[----:B------:R-:W-:Y:S06]  /*02c0*/  @!P0 BRA `(.L_x_3) ;  /* 0x00000000005c8947 */ /* 0x000fec0003800000 */
[----:B------:R-:W-:Y:S02]  /*02d0*/  FSETP.GTU.FTZ.AND P0, PT, |R0|, +INF , PT ;  /* 0x7f8000000000780b */ /* 0x000fe40003f1c200 */
[----:B------:R-:W-:-:S04]  /*02e0*/  FSETP.GTU.FTZ.AND P1, PT, |R3|, +INF , PT ;  /* 0x7f8000000300780b */ /* 0x000fc80003f3c200 */
[----:B------:R-:W-:-:S13]  /*02f0*/  PLOP3.LUT P0, PT, P0, P1, PT, 0xf8, 0x8f ;  /* 0x00000000008f781c */ /* 0x000fda0000703f70 */
[----:B------:R-:W-:Y:S05]  /*0300*/  @P0 BRA `(.L_x_4) ;  /* 0x00000004004c0947 */ /* 0x000fea0003800000 */
[----:B------:R-:W-:-:S13]  /*0310*/  LOP3.LUT P0, RZ, R8, 0x7fffffff, R7, 0xc8, !PT ;  /* 0x7fffffff08ff7812 */ /* 0x000fda000780c807 */
[----:B------:R-:W-:Y:S05]  /*0320*/  @!P0 BRA `(.L_x_5) ;  /* 0x00000004003c8947 */ /* 0x000fea0003800000 */
[C---:B------:R-:W-:Y:S02]  /*0330*/  FSETP.NEU.FTZ.AND P2, PT, |R0|.reuse, +INF , PT ;  /* 0x7f8000000000780b */ /* 0x040fe40003f5d200 */
[----:B------:R-:W-:Y:S02]  /*0340*/  FSETP.NEU.FTZ.AND P1, PT, |R3|, +INF , PT ;  /* 0x7f8000000300780b */ /* 0x000fe40003f3d200 */
[----:B------:R-:W-:-:S11]  /*0350*/  FSETP.NEU.FTZ.AND P0, PT, |R0|, +INF , PT ;  /* 0x7f8000000000780b */ /* 0x000fd60003f1d200 */
[----:B------:R-:W-:Y:S05]  /*0360*/  @!P1 BRA !P2, `(.L_x_5) ;  /* 0x00000004002c9947 */ /* 0x000fea0005000000 */
[----:B------:R-:W-:-:S04]  /*0370*/  LOP3.LUT P2, RZ, R7, 0x7fffffff, RZ, 0xc0, !PT ;  /* 0x7fffffff07ff7812 */ /* 0x000fc8000784c0ff */
[----:B------:R-:W-:-:S13]  /*0380*/  PLOP3.LUT P1, PT, P1, P2, PT, 0x2f, 0xf2 ;  /* 0x0000000000f2781c */ /* 0x000fda0000f24577 */
[----:B------:R-:W-:Y:S05]  /*0390*/  @P1 BRA `(.L_x_6) ;  /* 0x0000000400181947 */ /* 0x000fea0003800000 */
[----:B------:R-:W-:-:S04]  /*03a0*/  LOP3.LUT P1, RZ, R8, 0x7fffffff, RZ, 0xc0, !PT ;  /* 0x7fffffff08ff7812 */ /* 0x000fc8000782c0ff */
[----:B------:R-:W-:-:S13]  /*03b0*/  PLOP3.LUT P0, PT, P0, P1, PT, 0x2f, 0xf2 ;  /* 0x0000000000f2781c */ /* 0x000fda0000702577 */
[----:B------:R-:W-:Y:S05]  /*03c0*/  @P0 BRA `(.L_x_7) ;  /* 0x0000000400000947 */ /* 0x000fea0003800000 */
[----:B------:R-:W-:Y:S02]  /*03d0*/  ISETP.GE.AND P0, PT, R10, RZ, PT ;  /* 0x000000ff0a00720c */ /* 0x000fe40003f06270 */
[----:B------:R-:W-:-:S11]  /*03e0*/  ISETP.GE.AND P1, PT, R11, RZ, PT ;  /* 0x000000ff0b00720c */ /* 0x000fd60003f26270 */
[----:B------:R-:W-:Y:S02]  /*03f0*/  @P0 IMAD.MOV.U32 R9, RZ, RZ, RZ ;  /* 0x000000ffff090224 */ /* 0x000fe400078e00ff */
[----:B------:R-:W-:Y:S01]  /*0400*/  @!P0 FFMA R7, R0, 1.84467440737095516160e+19, RZ ;  /* 0x5f80000000078823 */ /* 0x000fe200000000ff */
[----:B------:R-:W-:Y:S02]  /*0410*/  @!P0 IMAD.MOV.U32 R9, RZ, RZ, -0x40 ;  /* 0xffffffc0ff098424 */ /* 0x000fe400078e00ff */
[----:B------:R-:W-:Y:S02]  /*0420*/  @!P1 FFMA R8, R3, 1.84467440737095516160e+19, RZ ;  /* 0x5f80000003089823 */ /* 0x000fe400000000ff */
[----:B------:R-:W-:-:S07]  /*0430*/  @!P1 VIADD R9, R9, 0x40 ;  /* 0x0000004009099836 */ /* 0x000fce0000000000 */
.L_x_3:
[----:B------:R-:W-:Y:S01]  /*0440*/  LEA R3, R6, 0xc0800000, 0x17 ;  /* 0xc080000006037811 */ /* 0x000fe200078eb8ff */
[----:B------:R-:W-:Y:S01]  /*0450*/  VIADD R5, R5, 0xffffff81 ;  /* 0xffffff8105057836 */ /* 0x000fe20000000000 */
[----:B------:R-:W-:Y:S03]  /*0460*/  BSSY.RECONVERGENT B2, `(.L_x_8) ;  /* 0x0000035000027945 */ /* 0x000fe60003800200 */
[----:B------:R-:W-:Y:S01]  /*0470*/  IMAD.IADD R3, R8, 0x1, -R3 ;  /* 0x0000000108037824 */ /* 0x000fe200078e0a03 */
[C---:B------:R-:W-:Y:S01]  /*0480*/  IADD3 R6, PT, PT, R5.reuse, 0x7f, -R6 ;  /* 0x0000007f05067810 */ /* 0x040fe20007ffe806 */
[----:B------:R-:W-:Y:S02]  /*0490*/  IMAD R0, R5, -0x800000, R7 ;  /* 0xff80000005007824 */ /* 0x000fe400078e0207 */
[----:B------:R-:W0:Y:S01]  /*04a0*/  MUFU.RCP R8, R3 ;  /* 0x0000000300087308 */ /* 0x000e220000001000 */
[----:B------:R-:W-:Y:S01]  /*04b0*/  FADD.FTZ R11, -R3, -RZ ;  /* 0x800000ff030b7221 */ /* 0x000fe20000010100 */
[----:B------:R-:W-:-:S03]  /*04c0*/  IMAD.IADD R6, R6, 0x1, R9 ;  /* 0x0000000106067824 */ /* 0x000fc600078e0209 */
[----:B0-----:R-:W-:-:S04]  /*04d0*/  FFMA R13, R8, R11, 1 ;  /* 0x3f800000080d7423 */ /* 0x001fc8000000000b */
[----:B------:R-:W-:-:S04]  /*04e0*/  FFMA R10, R8, R13, R8 ;  /* 0x0000000d080a7223 */ /* 0x000fc80000000008 */
[----:B------:R-:W-:-:S04]  /*04f0*/  FFMA R7, R0, R10, RZ ;  /* 0x0000000a00077223 */ /* 0x000fc800000000ff */
[----:B------:R-:W-:-:S04]  /*0500*/  FFMA R8, R11, R7, R0 ;  /* 0x000000070b087223 */ /* 0x000fc80000000000 */
[----:B------:R-:W-:-:S04]  /*0510*/  FFMA R7, R10, R8, R7 ;  /* 0x000000080a077223 */ /* 0x000fc80000000007 */
[----:B------:R-:W-:-:S04]  /*0520*/  FFMA R8, R11, R7, R0 ;  /* 0x000000070b087223 */ /* 0x000fc80000000000 */
[----:B------:R-:W-:-:S05]  /*0530*/  FFMA R0, R10, R8, R7 ;  /* 0x000000080a007223 */ /* 0x000fca0000000007 */
[----:B------:R-:W-:-:S04]  /*0540*/  SHF.R.U32.HI R3, RZ, 0x17, R0 ;  /* 0x00000017ff037819 */ /* 0x000fc80000011600 */
[----:B------:R-:W-:-:S05]  /*0550*/  LOP3.LUT R3, R3, 0xff, RZ, 0xc0, !PT ;  /* 0x000000ff03037812 */ /* 0x000fca00078ec0ff */
[----:B------:R-:W-:-:S04]  /*0560*/  IMAD.IADD R9, R3, 0x1, R6 ;  /* 0x0000000103097824 */ /* 0x000fc800078e0206 */
[----:B------:R-:W-:-:S05]  /*0570*/  VIADD R3, R9, 0xffffffff ;  /* 0xffffffff09037836 */ /* 0x000fca0000000000 */
[----:B------:R-:W-:-:S13]  /*0580*/  ISETP.GE.U32.AND P0, PT, R3, 0xfe, PT ;  /* 0x000000fe0300780c */ /* 0x000fda0003f06070 */
[----:B------:R-:W-:Y:S05]  /*0590*/  @!P0 BRA `(.L_x_9) ;  /* 0x0000000000808947 */ /* 0x000fea0003800000 */
[----:B------:R-:W-:-:S13]  /*05a0*/  ISETP.GT.AND P0, PT, R9, 0xfe, PT ;  /* 0x000000fe0900780c */ /* 0x000fda0003f04270 */
[----:B------:R-:W-:Y:S05]  /*05b0*/  @P0 BRA `(.L_x_10) ;  /* 0x00000000006c0947 */ /* 0x000fea0003800000 */
[----:B------:R-:W-:-:S13]  /*05c0*/  ISETP.GE.AND P0, PT, R9, 0x1, PT ;  /* 0x000000010900780c */ /* 0x000fda0003f06270 */
[----:B------:R-:W-:Y:S05]  /*05d0*/  @P0 BRA `(.L_x_11) ;  /* 0x0000000000740947 */ /* 0x000fea0003800000 */
[----:B------:R-:W-:Y:S02]  /*05e0*/  ISETP.GE.AND P0, PT, R9, -0x18, PT ;  /* 0xffffffe80900780c */ /* 0x000fe40003f06270 */
[----:B------:R-:W-:-:S11]  /*05f0*/  LOP3.LUT R0, R0, 0x80000000, RZ, 0xc0, !PT ;  /* 0x8000000000007812 */ /* 0x000fd600078ec0ff */
[----:B------:R-:W-:Y:S05]  /*0600*/  @!P0 BRA `(.L_x_11) ;  /* 0x0000000000688947 */ /* 0x000fea0003800000 */
[CCC-:B------:R-:W-:Y:S01]  /*0610*/  FFMA.RZ R3, R10.reuse, R8.reuse, R7.reuse ;  /* 0x000000080a037223 */ /* 0x1c0fe2000000c007 */
[CCC-:B------:R-:W-:Y:S01]  /*0620*/  FFMA.RM R6, R10.reuse, R8.reuse, R7.reuse ;  /* 0x000000080a067223 */ /* 0x1c0fe20000004007 */
[C---:B------:R-:W-:Y:S02]  /*0630*/  ISETP.NE.AND P2, PT, R9.reuse, RZ, PT ;  /* 0x000000ff0900720c */ /* 0x040fe40003f45270 */
[----:B------:R-:W-:Y:S02]  /*0640*/  ISETP.NE.AND P1, PT, R9, RZ, PT ;  /* 0x000000ff0900720c */ /* 0x000fe40003f25270 */
[----:B------:R-:W-:Y:S01]  /*0650*/  LOP3.LUT R5, R3, 0x7fffff, RZ, 0xc0, !PT ;  /* 0x007fffff03057812 */ /* 0x000fe200078ec0ff */
[----:B------:R-:W-:Y:S01]  /*0660*/  FFMA.RP R3, R10, R8, R7 ;  /* 0x000000080a037223 */ /* 0x000fe20000008007 */
[----:B------:R-:W-:Y:S02]  /*0670*/  VIADD R8, R9, 0x20 ;  /* 0x0000002009087836 */ /* 0x000fe40000000000 */
[----:B------:R-:W-:Y:S01]  /*0680*/  LOP3.LUT R5, R5, 0x800000, RZ, 0xfc, !PT ;  /* 0x0080000005057812 */ /* 0x000fe200078efcff */
[----:B------:R-:W-:Y:S01]  /*0690*/  IMAD.MOV R7, RZ, RZ, -R9 ;  /* 0x000000ffff077224 */ /* 0x000fe200078e0a09 */
[----:B------:R-:W-:-:S02]  /*06a0*/  FSETP.NEU.FTZ.AND P0, PT, R3, R6, PT ;  /* 0x000000060300720b */ /* 0x000fc40003f1d000 */
[----:B------:R-:W-:Y:S02]  /*06b0*/  SHF.L.U32 R8, R5, R8, RZ ;  /* 0x0000000805087219 */ /* 0x000fe400000006ff */
[----:B------:R-:W-:Y:S02]  /*06c0*/  SEL R6, R7, RZ, P2 ;  /* 0x000000ff07067207 */ /* 0x000fe40001000000 */
[----:B------:R-:W-:Y:S02]  /*06d0*/  ISETP.NE.AND P1, PT, R8, RZ, P1 ;  /* 0x000000ff0800720c */ /* 0x000fe40000f25270 */
[----:B------:R-:W-:Y:S02]  /*06e0*/  SHF.R.U32.HI R6, RZ, R6, R5 ;  /* 0x00000006ff067219 */ /* 0x000fe40000011605 */
[----:B------:R-:W-:Y:S02]  /*06f0*/  PLOP3.LUT P0, PT, P0, P1, PT, 0xf8, 0x8f ;  /* 0x00000000008f781c */ /* 0x000fe40000703f70 */
[----:B------:R-:W-:-:S02]  /*0700*/  SHF.R.U32.HI R8, RZ, 0x1, R6 ;  /* 0x00000001ff087819 */ /* 0x000fc40000011606 */
[----:B------:R-:W-:-:S04]  /*0710*/  SEL R3, RZ, 0x1, !P0 ;  /* 0x00000001ff037807 */ /* 0x000fc80004000000 */
[----:B------:R-:W-:-:S04]  /*0720*/  LOP3.LUT R3, R3, 0x1, R8, 0xf8, !PT ;  /* 0x0000000103037812 */ /* 0x000fc800078ef808 */
[----:B------:R-:W-:-:S05]  /*0730*/  LOP3.LUT R3, R3, R6, RZ, 0xc0, !PT ;  /* 0x0000000603037212 */ /* 0x000fca00078ec0ff */
[----:B------:R-:W-:-:S05]  /*0740*/  IMAD.IADD R3, R8, 0x1, R3 ;  /* 0x0000000108037824 */ /* 0x000fca00078e0203 */
[----:B------:R-:W-:Y:S01]  /*0750*/  LOP3.LUT R0, R3, R0, RZ, 0xfc, !PT ;  /* 0x0000000003007212 */ /* 0x000fe200078efcff */
[----:B------:R-:W-:Y:S06]  /*0760*/  BRA `(.L_x_11) ;  /* 0x0000000000107947 */ /* 0x000fec0003800000 */
.L_x_10:
[----:B------:R-:W-:-:S04]  /*0770*/  LOP3.LUT R0, R0, 0x80000000, RZ, 0xc0, !PT ;  /* 0x8000000000007812 */ /* 0x000fc800078ec0ff */
[----:B------:R-:W-:Y:S01]  /*0780*/  LOP3.LUT R0, R0, 0x7f800000, RZ, 0xfc, !PT ;  /* 0x7f80000000007812 */ /* 0x000fe200078efcff */
[----:B------:R-:W-:Y:S06]  /*0790*/  BRA `(.L_x_11) ;  /* 0x0000000000047947 */ /* 0x000fec0003800000 */
.L_x_9:
[----:B------:R-:W-:-:S07]  /*07a0*/  IMAD R0, R6, 0x800000, R0 ;  /* 0x0080000006007824 */ /* 0x000fce00078e0200 */
.L_x_11:
[----:B------:R-:W-:Y:S05]  /*07b0*/  BSYNC.RECONVERGENT B2 ;  /* 0x0000000000027941 */ /* 0x000fea0003800200 */
.L_x_8:
[----:B------:R-:W-:Y:S05]  /*07c0*/  BRA `(.L_x_12) ;  /* 0x0000000000207947 */ /* 0x000fea0003800000 */
.L_x_7:
[----:B------:R-:W-:-:S04]  /*07d0*/  LOP3.LUT R0, R8, 0x80000000, R7, 0x48, !PT ;  /* 0x8000000008007812 */ /* 0x000fc800078e4807 */
[----:B------:R-:W-:Y:S01]  /*07e0*/  LOP3.LUT R0, R0, 0x7f800000, RZ, 0xfc, !PT ;  /* 0x7f80000000007812 */ /* 0x000fe200078efcff */
[----:B------:R-:W-:Y:S06]  /*07f0*/  BRA `(.L_x_12) ;  /* 0x0000000000147947 */ /* 0x000fec0003800000 */
.L_x_6:
[----:B------:R-:W-:Y:S01]  /*0800*/  LOP3.LUT R0, R8, 0x80000000, R7, 0x48, !PT ;  /* 0x8000000008007812 */ /* 0x000fe200078e4807 */
[----:B------:R-:W-:Y:S06]  /*0810*/  BRA `(.L_x_12) ;  /* 0x00000000000c7947 */ /* 0x000fec0003800000 */
.L_x_5:
[----:B------:R-:W0:Y:S01]  /*0820*/  MUFU.RSQ R0, -QNAN ;  /* 0xffc0000000007908 */ /* 0x000e220000001400 */
[----:B------:R-:W-:Y:S05]  /*0830*/  BRA `(.L_x_12) ;  /* 0x0000000000047947 */ /* 0x000fea0003800000 */
.L_x_4:
[----:B------:R-:W-:-:S07]  /*0840*/  FADD.FTZ R0, R0, R3 ;  /* 0x0000000300007221 */ /* 0x000fce0000010000 */
.L_x_12:
[----:B------:R-:W-:Y:S05]  /*0850*/  BSYNC.RECONVERGENT B1 ;  /* 0x0000000000017941 */ /* 0x000fea0003800200 */
.L_x_2:
[----:B------:R-:W-:-:S04]  /*0860*/  IMAD.MOV.U32 R5, RZ, RZ, 0x0 ;  /* 0x00000000ff057424 */ /* 0x000fc800078e00ff */
[----:B0-----:R-:W-:Y:S05]  /*0870*/  RET.REL.NODEC R4 `(_Z12divideKernelPfS_S_i) ;  /* 0xfffffff404e07950 */ /* 0x001fea0003c3ffff */
.L_x_13:
[----:B------:R-:W-:-:S00]  /*0880*/  BRA `(.L_x_13) ;  /* 0xfffffffc00fc7947 */ /* 0x000fc0000383ffff */
[----:B------:R-:W-:-:S00]  /*0890*/  NOP ;  /* 0x0000000000007918 */ /* 0x000fc00000000000 */
        /* <DEDUP_REMOVED lines=14> */
.L_x_17:


//--------------------- .text._Z14multiplyKernelPfS_S_i --------------------------
	.section	.text._Z14multiplyKernelPfS_S_i,"ax",@progbits
	.align	128
        .global         _Z14multiplyKernelPfS_S_i
        .type           _Z14multiplyKernelPfS_S_i,@function
        .size           _Z14multiplyKernelPfS_S_i,(.L_x_19 - _Z14multiplyKernelPfS_S_i)
        .other          _Z14multiplyKernelPfS_S_i,@"STO_CUDA_ENTRY STV_DEFAULT"
_Z14multiplyKernelPfS_S_i:
.text._Z14multiplyKernelPfS_S_i:
        /* <DEDUP_REMOVED lines=10> */
[----:B------:R-:W2:Y:S08]  /*00a0*/  LDC.64 R4, c[0x0][0x388] ;  /* 0x0000e200ff047b82 */ /* 0x000eb00000000a00 */
[----:B------:R-:W3:Y:S01]  /*00b0*/  LDC.64 R6, c[0x0][0x390] ;  /* 0x0000e400ff067b82 */ /* 0x000ee20000000a00 */
[----:B0-----:R-:W-:-:S06]  /*00c0*/  IMAD.WIDE R2, R9, 0x4, R2 ;  /* 0x0000000409027825 */ /* 0x001fcc00078e0202 */
[----:B-1----:R-:W4:Y:S01]  /*00d0*/  LDG.E R2, desc[UR4][R2.64] ;  /* 0x0000000402027981 */ /* 0x002f22000c1e1900 */
[----:B--2---:R-:W-:-:S06]  /*00e0*/  IMAD.WIDE R4, R9, 0x4, R4 ;  /* 0x0000000409047825 */ /* 0x004fcc00078e0204 */
[----:B------:R-:W4:Y:S01]  /*00f0*/  LDG.E R5, desc[UR4][R4.64] ;  /* 0x0000000404057981 */ /* 0x000f22000c1e1900 */
[----:B---3--:R-:W-:-:S04]  /*0100*/  IMAD.WIDE R6, R9, 0x4, R6 ;  /* 0x0000000409067825 */ /* 0x008fc800078e0206 */
[----:B----4-:R-:W-:-:S05]  /*0110*/  FMUL R9, R2, R5 ;  /* 0x0000000502097220 */ /* 0x010fca0000400000 */
[----:B------:R-:W-:Y:S01]  /*0120*/  STG.E desc[UR4][R6.64], R9 ;  /* 0x0000000906007986 */ /* 0x000fe2000c101904 */
[----:B------:R-:W-:Y:S05]  /*0130*/  EXIT ;  /* 0x000000000000794d */ /* 0x000fea0003800000 */
.L_x_14:
        /* <DEDUP_REMOVED lines=12> */
.L_x_19:


//--------------------- .text._Z14subtractKernelPfS_S_i --------------------------
	.section	.text._Z14subtractKernelPfS_S_i,"ax",@progbits
	.align	128
        .global         _Z14subtractKernelPfS_S_i
        .type           _Z14subtractKernelPfS_S_i,@function
        .size           _Z14subtractKernelPfS_S_i,(.L_x_20 - _Z14subtractKernelPfS_S_i)
        .other          _Z14subtractKernelPfS_S_i,@"STO_CUDA_ENTRY STV_DEFAULT"
_Z14subtractKernelPfS_S_i:
.text._Z14subtractKernelPfS_S_i:
        /* <DEDUP_REMOVED lines=17> */
[----:B----4-:R-:W-:-:S05]  /*0110*/  FADD R9, R2, -R5 ;  /* 0x8000000502097221 */ /* 0x010fca0000000000 */
[----:B------:R-:W-:Y:S01]  /*0120*/  STG.E desc[UR4][R6.64], R9 ;  /* 0x0000000906007986 */ /* 0x000fe2000c101904 */
[----:B------:R-:W-:Y:S05]  /*0130*/  EXIT ;  /* 0x000000000000794d */ /* 0x000fea0003800000 */
.L_x_15:
        /* <DEDUP_REMOVED lines=12> */
.L_x_20:


//--------------------- .text._Z9addKernelPfS_S_i --------------------------
	.section	.text._Z9addKernelPfS_S_i,"ax",@progbits
	.align	128
        .global         _Z9addKernelPfS_S_i
        .type           _Z9addKernelPfS_S_i,@function
        .size           _Z9addKernelPfS_S_i,(.L_x_21 - _Z9addKernelPfS_S_i)
        .other          _Z9addKernelPfS_S_i,@"STO_CUDA_ENTRY STV_DEFAULT"
_Z9addKernelPfS_S_i:
.text._Z9addKernelPfS_S_i:
        /* <DEDUP_REMOVED lines=17> */
[----:B----4-:R-:W-:-:S05]  /*0110*/  FADD R9, R2, R5 ;  /* 0x0000000502097221 */ /* 0x010fca0000000000 */
[----:B------:R-:W-:Y:S01]  /*0120*/  STG.E desc[UR4][R6.64], R9 ;  /* 0x0000000906007986 */ /* 0x000fe2000c101904 */
[----:B------:R-:W-:Y:S05]  /*0130*/  EXIT ;  /* 0x000000000000794d */ /* 0x000fea0003800000 */
.L_x_16:
        /* <DEDUP_REMOVED lines=12> */
.L_x_21:


//--------------------- .nv.shared.reserved.0     --------------------------
	.section	.nv.shared.reserved.0,"aw",@nobits
	.weak		__nv_reservedSMEM_offset_0_alias
	.size		__nv_reservedSMEM_offset_0_alias, 0, 64
	.other		__nv_reservedSMEM_offset_0_alias,@"STO_CUDA_RESERVED_SHARED STV_DEFAULT"
__nv_reservedSMEM_offset_0_alias:
	.zero		0
	.zero		64


//--------------------- .nv.constant0._Z12divideKernelPfS_S_i --------------------------
	.section	.nv.constant0._Z12divideKernelPfS_S_i,"a",@progbits
	.sectionflags	@""
	.align	4
.nv.constant0._Z12divideKernelPfS_S_i:
	.zero		924


//--------------------- .nv.constant0._Z14multiplyKernelPfS_S_i --------------------------
	.section	.nv.constant0._Z14multiplyKernelPfS_S_i,"a",@progbits
	.sectionflags	@""
	.align	4
.nv.constant0._Z14multiplyKernelPfS_S_i:
	.zero		924


//--------------------- .nv.constant0._Z14subtractKernelPfS_S_i --------------------------
	.section	.nv.constant0._Z14subtractKernelPfS_S_i,"a",@progbits
	.sectionflags	@""
	.align	4
.nv.constant0._Z14subtractKernelPfS_S_i:
	.zero		924


//--------------------- .nv.constant0._Z9addKernelPfS_S_i --------------------------
	.section	.nv.constant0._Z9addKernelPfS_S_i,"a",@progbits
	.sectionflags	@""
	.align	4
.nv.constant0._Z9addKernelPfS_S_i:
	.zero		924


//--------------------- SYMBOLS --------------------------

	.type		.nv.reservedSmem.offset0,@object
	.size		.nv.reservedSmem.offset0,0x4
